	.headerflags	@"EF_CUDA_TEXMODE_UNIFIED EF_CUDA_64BIT_ADDRESS EF_CUDA_ACCELERATORS EF_CUDA_SM90 EF_CUDA_VIRTUAL_SM(EF_CUDA_SM90)"
	.elftype	@"ET_EXEC"


//--------------------- .nv.info                  --------------------------
	.section	.nv.info,"",@"SHT_CUDA_INFO"
	.align	4


	//----- nvinfo : EIATTR_REGCOUNT
	.align		4
        /*0000*/ 	.byte	0x04, 0x2f
        /*0002*/ 	.short	(.L_1 - .L_0)
	.align		4
.L_0:
        /*0004*/ 	.word	index@(triton_poi_fused_cat_25)
        /*0008*/ 	.word	0x00000020


	//----- nvinfo : EIATTR_MIN_STACK_SIZE
	.align		4
.L_1:
        /*000c*/ 	.byte	0x04, 0x12
        /*000e*/ 	.short	(.L_3 - .L_2)
	.align		4
.L_2:
        /*0010*/ 	.word	index@(triton_poi_fused_cat_25)
        /*0014*/ 	.word	0x00000000


	//----- nvinfo : EIATTR_FRAME_SIZE
	.align		4
.L_3:
        /*0018*/ 	.byte	0x04, 0x11
        /*001a*/ 	.short	(.L_5 - .L_4)
	.align		4
.L_4:
        /*001c*/ 	.word	index@(triton_poi_fused_cat_25)
        /*0020*/ 	.word	0x00000000


	//----- nvinfo : EIATTR_MIN_STACK_SIZE
	.align		4
.L_5:
        /*0024*/ 	.byte	0x04, 0x12
        /*0026*/ 	.short	(.L_7 - .L_6)
	.align		4
.L_6:
        /*0028*/ 	.word	index@(triton_poi_fused_cat_25)
        /*002c*/ 	.word	0x00000000
.L_7:


//--------------------- .nv.info.triton_poi_fused_cat_25 --------------------------
	.section	.nv.info.triton_poi_fused_cat_25,"",@"SHT_CUDA_INFO"
	.sectionflags	@""
	.align	4


	//----- nvinfo : EIATTR_CUDA_API_VERSION
	.align		4
        /*0000*/ 	.byte	0x04, 0x37
        /*0002*/ 	.short	(.L_9 - .L_8)
.L_8:
        /*0004*/ 	.word	0x0000007c


	//----- nvinfo : EIATTR_KPARAM_INFO
	.align		4
.L_9:
        /*0008*/ 	.byte	0x04, 0x17
        /*000a*/ 	.short	(.L_11 - .L_10)
.L_10:
        /*000c*/ 	.word	0x00000000
        /*0010*/ 	.short	0x0009
        /*0012*/ 	.short	0x0048
        /*0014*/ 	.byte	0x00, 0xf0, 0x11, 0x00


	//----- nvinfo : EIATTR_KPARAM_INFO
	.align		4
.L_11:
        /*0018*/ 	.byte	0x04, 0x17
        /*001a*/ 	.short	(.L_13 - .L_12)
.L_12:
        /*001c*/ 	.word	0x00000000
        /*0020*/ 	.short	0x0008
        /*0022*/ 	.short	0x0040
        /*0024*/ 	.byte	0x00, 0xf4, 0x21, 0x00


	//----- nvinfo : EIATTR_KPARAM_INFO
	.align		4
.L_13:
        /*0028*/ 	.byte	0x04, 0x17
        /*002a*/ 	.short	(.L_15 - .L_14)
.L_14:
        /*002c*/ 	.word	0x00000000
        /*0030*/ 	.short	0x0007
        /*0032*/ 	.short	0x0038
        /*0034*/ 	.byte	0x00, 0xf4, 0x21, 0x00


	//----- nvinfo : EIATTR_KPARAM_INFO
	.align		4
.L_15:
        /*0038*/ 	.byte	0x04, 0x17
        /*003a*/ 	.short	(.L_17 - .L_16)
.L_16:
        /*003c*/ 	.word	0x00000000
        /*0040*/ 	.short	0x0006
        /*0042*/ 	.short	0x0030
        /*0044*/ 	.byte	0x00, 0xf4, 0x21, 0x00


	//----- nvinfo : EIATTR_KPARAM_INFO
	.align		4
.L_17:
        /*0048*/ 	.byte	0x04, 0x17
        /*004a*/ 	.short	(.L_19 - .L_18)
.L_18:
        /*004c*/ 	.word	0x00000000
        /*0050*/ 	.short	0x0005
        /*0052*/ 	.short	0x0028
        /*0054*/ 	.byte	0x00, 0xf4, 0x21, 0x00


	//----- nvinfo : EIATTR_KPARAM_INFO
	.align		4
.L_19:
        /*0058*/ 	.byte	0x04, 0x17
        /*005a*/ 	.short	(.L_21 - .L_20)
.L_20:
        /*005c*/ 	.word	0x00000000
        /*0060*/ 	.short	0x0004
        /*0062*/ 	.short	0x0020
        /*0064*/ 	.byte	0x00, 0xf4, 0x21, 0x00


	//----- nvinfo : EIATTR_KPARAM_INFO
	.align		4
.L_21:
        /*0068*/ 	.byte	0x04, 0x17
        /*006a*/ 	.short	(.L_23 - .L_22)
.L_22:
        /*006c*/ 	.word	0x00000000
        /*0070*/ 	.short	0x0003
        /*0072*/ 	.short	0x0018
        /*0074*/ 	.byte	0x00, 0xf4, 0x21, 0x00


	//----- nvinfo : EIATTR_KPARAM_INFO
	.align		4
.L_23:
        /*0078*/ 	.byte	0x04, 0x17
        /*007a*/ 	.short	(.L_25 - .L_24)
.L_24:
        /*007c*/ 	.word	0x00000000
        /*0080*/ 	.short	0x0002
        /*0082*/ 	.short	0x0010
        /*0084*/ 	.byte	0x00, 0xf4, 0x21, 0x00


	//----- nvinfo : EIATTR_KPARAM_INFO
	.align		4
.L_25:
        /*0088*/ 	.byte	0x04, 0x17
        /*008a*/ 	.short	(.L_27 - .L_26)
.L_26:
        /*008c*/ 	.word	0x00000000
        /*0090*/ 	.short	0x0001
        /*0092*/ 	.short	0x0008
        /*0094*/ 	.byte	0x00, 0xf4, 0x21, 0x00


	//----- nvinfo : EIATTR_KPARAM_INFO
	.align		4
.L_27:
        /*0098*/ 	.byte	0x04, 0x17
        /*009a*/ 	.short	(.L_29 - .L_28)
.L_28:
        /*009c*/ 	.word	0x00000000
        /*00a0*/ 	.short	0x0000
        /*00a2*/ 	.short	0x0000
        /*00a4*/ 	.byte	0x00, 0xf4, 0x21, 0x00


	//----- nvinfo : EIATTR_SPARSE_MMA_MASK
	.align		4
.L_29:
        /*00a8*/ 	.byte	0x03, 0x50
        /*00aa*/ 	.short	0x0000


	//----- nvinfo : EIATTR_MAXREG_COUNT
	.align		4
        /*00ac*/ 	.byte	0x03, 0x1b
        /*00ae*/ 	.short	0x00ff


	//----- nvinfo : EIATTR_EXIT_INSTR_OFFSETS
	.align		4
        /*00b0*/ 	.byte	0x04, 0x1c
        /*00b2*/ 	.short	(.L_31 - .L_30)


	//   ....[0]....
.L_30:
        /*00b4*/ 	.word	0x00000930


	//----- nvinfo : EIATTR_REQNTID
	.align		4
.L_31:
        /*00b8*/ 	.byte	0x04, 0x10
        /*00ba*/ 	.short	(.L_33 - .L_32)
.L_32:
        /*00bc*/ 	.word	0x00000100
        /*00c0*/ 	.word	0x00000001
        /*00c4*/ 	.word	0x00000001


	//----- nvinfo : EIATTR_CBANK_PARAM_SIZE
	.align		4
.L_33:
        /*00c8*/ 	.byte	0x03, 0x19
        /*00ca*/ 	.short	0x004c


	//----- nvinfo : EIATTR_PARAM_CBANK
	.align		4
        /*00cc*/ 	.byte	0x04, 0x0a
        /*00ce*/ 	.short	(.L_35 - .L_34)
	.align		4
.L_34:
        /*00d0*/ 	.word	index@(.nv.constant0.triton_poi_fused_cat_25)
        /*00d4*/ 	.short	0x0210
        /*00d6*/ 	.short	0x004c


	//----- nvinfo : EIATTR_SW_WAR
	.align		4
.L_35:
        /*00d8*/ 	.byte	0x04, 0x36
        /*00da*/ 	.short	(.L_37 - .L_36)
.L_36:
        /*00dc*/ 	.word	0x00000008
.L_37:


//--------------------- .nv.callgraph             --------------------------
	.section	.nv.callgraph,"",@"SHT_CUDA_CALLGRAPH"
	.align	4
	.sectionentsize	8
	.align		4
        /*0000*/ 	.word	0x00000000
	.align		4
        /*0004*/ 	.word	0xffffffff
	.align		4
        /*0008*/ 	.word	0x00000000
	.align		4
        /*000c*/ 	.word	0xfffffffe
	.align		4
        /*0010*/ 	.word	0x00000000
	.align		4
        /*0014*/ 	.word	0xfffffffd
	.align		4
        /*0018*/ 	.word	0x00000000
	.align		4
        /*001c*/ 	.word	0xfffffffc


//--------------------- .text.triton_poi_fused_cat_25 --------------------------
	.section	.text.triton_poi_fused_cat_25,"ax",@progbits
	.align	128
        .global         triton_poi_fused_cat_25
        .type           triton_poi_fused_cat_25,@function
        .size           triton_poi_fused_cat_25,(.L_x_1 - triton_poi_fused_cat_25)
        .other          triton_poi_fused_cat_25,@"STO_CUDA_ENTRY STV_DEFAULT"
triton_poi_fused_cat_25:
.text.triton_poi_fused_cat_25:
[----:B------:R-:W-:Y:S01]  /*0000*/  LDC R1, c[0x0][0x28] ;  /* 0x00000a00ff017b82 */ /* 0x000fe20000000800 */
[----:B------:R-:W1:Y:S01]  /*0010*/  S2R R0, SR_TID.X ;  /* 0x0000000000007919 */ /* 0x000e620000002100 */
[----:B------:R-:W-:-:S06]  /*0020*/  CS2R R12, SRZ ;  /* 0x00000000000c7805 */ /* 0x000fcc000001ff00 */
[----:B------:R-:W2:Y:S01]  /*0030*/  LDC.64 R14, c[0x0][0x238] ;  /* 0x00008e00ff0e7b82 */ /* 0x000ea20000000a00 */
[----:B------:R-:W-:Y:S01]  /*0040*/  ULDC.64 UR4, c[0x0][0x208] ;  /* 0x0000820000047ab9 */ /* 0x000fe20000000a00 */
[----:B------:R-:W3:Y:S01]  /*0050*/  S2R R5, SR_CTAID.X ;  /* 0x0000000000057919 */ /* 0x000ee20000002500 */
[----:B------:R-:W-:Y:S01]  /*0060*/  ULDC.64 UR6, c[0x0][0x230] ;  /* 0x00008c0000067ab9 */ /* 0x000fe20000000a00 */
[----:B-1----:R-:W-:Y:S01]  /*0070*/  IMAD.SHL.U32 R0, R0, 0x2, RZ ;  /* 0x0000000200007824 */ /* 0x002fe200078e00ff */
[----:B---3--:R-:W-:-:S04]  /*0080*/  SHF.R.S32.HI R3, RZ, 0x16, R5 ;  /* 0x00000016ff037819 */ /* 0x008fc80000011405 */
[----:B------:R-:W-:Y:S02]  /*0090*/  LOP3.LUT R0, R0, 0x1fe, RZ, 0xc0, !PT ;  /* 0x000001fe00007812 */ /* 0x000fe400078ec0ff */
[----:B------:R-:W-:-:S03]  /*00a0*/  SGXT R3, R3, 0x1 ;  /* 0x000000010303781a */ /* 0x000fc60000000200 */
[----:B------:R-:W-:Y:S02]  /*00b0*/  IMAD R18, R5, 0x200, R0 ;  /* 0x0000020005127824 */ /* 0x000fe400078e0200 */
[----:B------:R-:W1:Y:S03]  /*00c0*/  LDC.64 R4, c[0x0][0x220] ;  /* 0x00008800ff047b82 */ /* 0x000e660000000a00 */
[-C--:B------:R-:W-:Y:S02]  /*00d0*/  LEA.HI R2, R3, R18.reuse, RZ, 0xa ;  /* 0x0000001203027211 */ /* 0x080fe400078f50ff */
[----:B------:R-:W-:Y:S02]  /*00e0*/  SHF.R.S32.HI R3, RZ, 0x1f, R18 ;  /* 0x0000001fff037819 */ /* 0x000fe40000011412 */
[----:B------:R-:W-:Y:S02]  /*00f0*/  SHF.R.S32.HI R0, RZ, 0xa, R2 ;  /* 0x0000000aff007819 */ /* 0x000fe40000011402 */
[----:B------:R-:W-:-:S02]  /*0100*/  LEA.HI R6, R3, R18, RZ, 0x5 ;  /* 0x0000001203067211 */ /* 0x000fc400078f28ff */
[----:B------:R-:W-:Y:S02]  /*0110*/  LEA.HI R7, R0, R0, RZ, 0x8 ;  /* 0x0000000000077211 */ /* 0x000fe400078f40ff */
[----:B------:R-:W-:Y:S02]  /*0120*/  SHF.R.S32.HI R19, RZ, 0x5, R6 ;  /* 0x00000005ff137819 */ /* 0x000fe40000011406 */
[----:B------:R-:W-:Y:S02]  /*0130*/  LOP3.LUT R9, R7, 0xffffff00, RZ, 0xc0, !PT ;  /* 0xffffff0007097812 */ /* 0x000fe400078ec0ff */
[----:B------:R-:W-:Y:S02]  /*0140*/  LEA.HI R7, R19, R19, RZ, 0x5 ;  /* 0x0000001313077211 */ /* 0x000fe400078f28ff */
[----:B------:R-:W-:Y:S01]  /*0150*/  LOP3.LUT R21, R6, 0xffffffe0, RZ, 0xc0, !PT ;  /* 0xffffffe006157812 */ /* 0x000fe200078ec0ff */
[----:B------:R-:W-:Y:S01]  /*0160*/  IMAD.IADD R0, R0, 0x1, -R9 ;  /* 0x0000000100007824 */ /* 0x000fe200078e0a09 */
[----:B------:R-:W-:Y:S01]  /*0170*/  LOP3.LUT R10, R7, 0xffffffe0, RZ, 0xc0, !PT ;  /* 0xffffffe0070a7812 */ /* 0x000fe200078ec0ff */
[----:B------:R-:W3:Y:S03]  /*0180*/  LDC.64 R8, c[0x0][0x228] ;  /* 0x00008a00ff087b82 */ /* 0x000ee60000000a00 */
[----:B------:R-:W-:Y:S01]  /*0190*/  ISETP.GT.AND P0, PT, R0, 0x7f, PT ;  /* 0x0000007f0000780c */ /* 0x000fe20003f04270 */
[----:B------:R-:W-:-:S04]  /*01a0*/  IMAD.IADD R19, R19, 0x1, -R10 ;  /* 0x0000000113137824 */ /* 0x000fc800078e0a0a */
[----:B-1----:R-:W-:-:S08]  /*01b0*/  IMAD.WIDE R16, R19, 0x8, R4 ;  /* 0x0000000813107825 */ /* 0x002fd000078e0204 */
[----:B------:R-:W4:Y:S01]  /*01c0*/  @P0 LDG.E.EL.64 R12, desc[UR4][R16.64] ;  /* 0x00000004100c0981 */ /* 0x000f22000c2e1b00 */
[----:B------:R-:W-:Y:S01]  /*01d0*/  IMAD.IADD R21, R18, 0x1, -R21 ;  /* 0x0000000112157824 */ /* 0x000fe200078e0a15 */
[----:B------:R-:W-:Y:S02]  /*01e0*/  CS2R R4, SRZ ;  /* 0x0000000000047805 */ /* 0x000fe4000001ff00 */
[----:B------:R-:W-:Y:S01]  /*01f0*/  CS2R R6, SRZ ;  /* 0x0000000000067805 */ /* 0x000fe2000001ff00 */
[C---:B---3--:R-:W-:Y:S01]  /*0200*/  IMAD.WIDE R22, R21.reuse, 0x8, R8 ;  /* 0x0000000815167825 */ /* 0x048fe200078e0208 */
[----:B------:R-:W-:Y:S02]  /*0210*/  CS2R R8, SRZ ;  /* 0x0000000000087805 */ /* 0x000fe4000001ff00 */
[----:B------:R-:W-:Y:S02]  /*0220*/  CS2R R10, SRZ ;  /* 0x00000000000a7805 */ /* 0x000fe4000001ff00 */
[----:B------:R1:W3:Y:S01]  /*0230*/  @P0 LDG.E.EL.128 R4, desc[UR4][R22.64] ;  /* 0x0000000416040981 */ /* 0x0002e2000c2e1d00 */
[----:B--2---:R-:W-:-:S05]  /*0240*/  IMAD.WIDE R14, R21, 0x8, R14 ;  /* 0x00000008150e7825 */ /* 0x004fca00078e020e */
[----:B------:R2:W5:Y:S01]  /*0250*/  @P0 LDG.E.EL.128 R8, desc[UR4][R14.64] ;  /* 0x000000040e080981 */ /* 0x000562000c2e1d00 */
[----:B------:R-:W-:Y:S01]  /*0260*/  LEA.HI R3, R3, R18, RZ, 0x12 ;  /* 0x0000001203037211 */ /* 0x000fe200078f90ff */
[----:B------:R-:W-:Y:S02]  /*0270*/  IMAD.MOV.U32 R26, RZ, RZ, RZ ;  /* 0x000000ffff1a7224 */ /* 0x000fe400078e00ff */
[----:B-1----:R-:W-:Y:S01]  /*0280*/  IMAD.MOV.U32 R22, RZ, RZ, RZ ;  /* 0x000000ffff167224 */ /* 0x002fe200078e00ff */
[----:B------:R-:W-:Y:S02]  /*0290*/  SHF.R.S32.HI R27, RZ, 0x12, R3 ;  /* 0x00000012ff1b7819 */ /* 0x000fe40000011403 */
[----:B----4-:R-:W-:Y:S02]  /*02a0*/  SEL R24, R13, RZ, P0 ;  /* 0x000000ff0d187207 */ /* 0x010fe40000000000 */
[----:B------:R-:W-:Y:S02]  /*02b0*/  SEL R17, R12, RZ, P0 ;  /* 0x000000ff0c117207 */ /* 0x000fe40000000000 */
[----:B------:R-:W-:-:S04]  /*02c0*/  SHF.R.U32.HI R13, RZ, 0x1b, R24 ;  /* 0x0000001bff0d7819 */ /* 0x000fc80000011618 */
[----:B------:R-:W-:-:S04]  /*02d0*/  LOP3.LUT R12, R13, 0x10, RZ, 0xc0, !PT ;  /* 0x000000100d0c7812 */ /* 0x000fc800078ec0ff */
[----:B------:R-:W-:Y:S02]  /*02e0*/  IADD3 R12, P1, R12, R17, RZ ;  /* 0x000000110c0c7210 */ /* 0x000fe40007f3e0ff */
[----:B---3--:R-:W-:Y:S02]  /*02f0*/  SEL R13, R4, RZ, P0 ;  /* 0x000000ff040d7207 */ /* 0x008fe40000000000 */
[----:B------:R-:W-:Y:S01]  /*0300*/  SEL R16, R7, RZ, P0 ;  /* 0x000000ff07107207 */ /* 0x000fe20000000000 */
[----:B------:R-:W-:Y:S01]  /*0310*/  IMAD.X R7, RZ, RZ, R24, P1 ;  /* 0x000000ffff077224 */ /* 0x000fe200008e0618 */
[----:B------:R-:W-:Y:S02]  /*0320*/  SEL R20, R5, RZ, P0 ;  /* 0x000000ff05147207 */ /* 0x000fe40000000000 */
[----:B------:R-:W-:Y:S02]  /*0330*/  SEL R5, R6, RZ, P0 ;  /* 0x000000ff06057207 */ /* 0x000fe40000000000 */
[----:B--2---:R-:W-:-:S02]  /*0340*/  LEA R14, P2, R13, UR6, 0x2 ;  /* 0x000000060d0e7c11 */ /* 0x004fc4000f8410ff */
[----:B------:R-:W-:Y:S02]  /*0350*/  SHF.R.U32.HI R15, RZ, 0x19, R16 ;  /* 0x00000019ff0f7819 */ /* 0x000fe40000011610 */
[----:B------:R-:W-:Y:S02]  /*0360*/  LEA R6, P1, R5, UR6, 0x2 ;  /* 0x0000000605067c11 */ /* 0x000fe4000f8210ff */
[C---:B------:R-:W-:Y:S01]  /*0370*/  SHF.L.U64.HI R4, R12.reuse, 0x6, R7 ;  /* 0x000000060c047819 */ /* 0x040fe20000010207 */
[----:B------:R-:W-:Y:S01]  /*0380*/  IMAD.SHL.U32 R12, R12, 0x40, RZ ;  /* 0x000000400c0c7824 */ /* 0x000fe200078e00ff */
[--C-:B------:R-:W-:Y:S02]  /*0390*/  SHF.R.U32.HI R17, RZ, 0x19, R20.reuse ;  /* 0x00000019ff117819 */ /* 0x100fe40000011614 */
[----:B------:R-:W-:Y:S02]  /*03a0*/  LOP3.LUT R15, R15, 0x40, RZ, 0xc0, !PT ;  /* 0x000000400f0f7812 */ /* 0x000fe400078ec0ff */
[----:B------:R-:W-:-:S02]  /*03b0*/  LEA.HI.X R7, R13, UR7, R20, 0x2, P2 ;  /* 0x000000070d077c11 */ /* 0x000fc400090f1414 */
[----:B-----5:R-:W-:Y:S02]  /*03c0*/  SEL R20, R9, RZ, P0 ;  /* 0x000000ff09147207 */ /* 0x020fe40000000000 */
[----:B------:R-:W-:Y:S02]  /*03d0*/  LEA.HI.X R5, R5, UR7, R16, 0x2, P1 ;  /* 0x0000000705057c11 */ /* 0x000fe400088f1410 */
[----:B------:R-:W-:Y:S02]  /*03e0*/  SEL R16, R11, RZ, P0 ;  /* 0x000000ff0b107207 */ /* 0x000fe40000000000 */
[----:B------:R-:W-:Y:S02]  /*03f0*/  IADD3 R6, P2, P1, R12, R6, R15 ;  /* 0x000000060c067210 */ /* 0x000fe4000795e00f */
[----:B------:R-:W-:Y:S02]  /*0400*/  SEL R23, R8, RZ, P0 ;  /* 0x000000ff08177207 */ /* 0x000fe40000000000 */
[----:B------:R-:W-:-:S02]  /*0410*/  SEL R11, R10, RZ, P0 ;  /* 0x000000ff0a0b7207 */ /* 0x000fc40000000000 */
[----:B------:R-:W-:Y:S02]  /*0420*/  SHF.R.U32.HI R15, RZ, 0x19, R20 ;  /* 0x00000019ff0f7819 */ /* 0x000fe40000011614 */
[----:B------:R-:W-:Y:S02]  /*0430*/  LOP3.LUT R17, R17, 0x40, RZ, 0xc0, !PT ;  /* 0x0000004011117812 */ /* 0x000fe400078ec0ff */
[----:B------:R-:W-:Y:S02]  /*0440*/  SHF.R.U32.HI R13, RZ, 0x19, R16 ;  /* 0x00000019ff0d7819 */ /* 0x000fe40000011610 */
[----:B------:R-:W-:Y:S02]  /*0450*/  LEA R8, P5, R23, UR6, 0x2 ;  /* 0x0000000617087c11 */ /* 0x000fe4000f8a10ff */
[----:B------:R-:W-:Y:S02]  /*0460*/  LEA R9, P6, R11, UR6, 0x2 ;  /* 0x000000060b097c11 */ /* 0x000fe4000f8c10ff */
[----:B------:R-:W-:-:S02]  /*0470*/  LOP3.LUT R15, R15, 0x40, RZ, 0xc0, !PT ;  /* 0x000000400f0f7812 */ /* 0x000fc400078ec0ff */
[----:B------:R-:W-:Y:S02]  /*0480*/  IADD3 R14, P4, P3, R12, R14, R17 ;  /* 0x0000000e0c0e7210 */ /* 0x000fe40007b9e011 */
[----:B------:R-:W-:Y:S02]  /*0490*/  LOP3.LUT R13, R13, 0x40, RZ, 0xc0, !PT ;  /* 0x000000400d0d7812 */ /* 0x000fe400078ec0ff */
[----:B------:R-:W-:Y:S01]  /*04a0*/  LEA.HI.X R23, R23, UR7, R20, 0x2, P5 ;  /* 0x0000000717177c11 */ /* 0x000fe2000a8f1414 */
[----:B------:R-:W-:Y:S01]  /*04b0*/  VIADD R20, R0, 0xffffff80 ;  /* 0xffffff8000147836 */ /* 0x000fe20000000000 */
[----:B------:R-:W-:Y:S02]  /*04c0*/  LEA.HI.X R11, R11, UR7, R16, 0x2, P6 ;  /* 0x000000070b0b7c11 */ /* 0x000fe4000b0f1410 */
[----:B------:R-:W-:Y:S02]  /*04d0*/  IADD3 R8, P5, P6, R12, R8, R15 ;  /* 0x000000080c087210 */ /* 0x000fe40007ebe00f */
[----:B------:R-:W-:-:S02]  /*04e0*/  IADD3.X R15, R4, R7, RZ, P4, P3 ;  /* 0x00000007040f7210 */ /* 0x000fc400027e64ff */
[----:B------:R-:W-:Y:S02]  /*04f0*/  IADD3 R12, P3, P4, R12, R9, R13 ;  /* 0x000000090c0c7210 */ /* 0x000fe40007c7e00d */
[C---:B------:R-:W-:Y:S02]  /*0500*/  IADD3.X R7, R4.reuse, R5, RZ, P2, P1 ;  /* 0x0000000504077210 */ /* 0x040fe400017e24ff */
[C---:B------:R-:W-:Y:S02]  /*0510*/  IADD3.X R9, R4.reuse, R23, RZ, P5, P6 ;  /* 0x0000001704097210 */ /* 0x040fe40002fec4ff */
[----:B------:R-:W-:Y:S02]  /*0520*/  IADD3.X R13, R4, R11, RZ, P3, P4 ;  /* 0x0000000b040d7210 */ /* 0x000fe40001fe84ff */
[----:B------:R-:W1:Y:S01]  /*0530*/  LDC.64 R4, c[0x0][0x240] ;  /* 0x00009000ff047b82 */ /* 0x000e620000000a00 */
[----:B------:R-:W-:Y:S02]  /*0540*/  LOP3.LUT R17, R2, 0xfffffc00, RZ, 0xc0, !PT ;  /* 0xfffffc0002117812 */ /* 0x000fe400078ec0ff */
[----:B------:R-:W-:Y:S01]  /*0550*/  LOP3.LUT R11, R3, 0xfffc0000, RZ, 0xc0, !PT ;  /* 0xfffc0000030b7812 */ /* 0x000fe200078ec0ff */
[----:B------:R-:W-:Y:S01]  /*0560*/  IMAD.MOV.U32 R24, RZ, RZ, RZ ;  /* 0x000000ffff187224 */ /* 0x000fe200078e00ff */
[----:B------:R-:W-:Y:S01]  /*0570*/  ISETP.GE.AND P1, PT, R0, 0x80, PT ;  /* 0x000000800000780c */ /* 0x000fe20003f26270 */
[----:B------:R-:W-:-:S02]  /*0580*/  IMAD.IADD R16, R18, 0x1, -R17 ;  /* 0x0000000112107824 */ /* 0x000fc400078e0a11 */
[----:B------:R-:W-:Y:S01]  /*0590*/  IMAD.IADD R10, R18, 0x1, -R11 ;  /* 0x00000001120a7824 */ /* 0x000fe200078e0a0b */
[----:B------:R-:W2:Y:S01]  /*05a0*/  LDC.64 R2, c[0x0][0x218] ;  /* 0x00008600ff027b82 */ /* 0x000ea20000000a00 */
[----:B------:R-:W-:Y:S02]  /*05b0*/  IMAD.SHL.U32 R17, R20, 0x100, RZ ;  /* 0x0000010014117824 */ /* 0x000fe400078e00ff */
[----:B------:R-:W-:Y:S02]  /*05c0*/  IMAD R25, R27, 0x20000, R10 ;  /* 0x000200001b197824 */ /* 0x000fe400078e020a */
[----:B------:R-:W-:-:S03]  /*05d0*/  IMAD.WIDE R10, R17, 0x4, R14 ;  /* 0x00000004110a7825 */ /* 0x000fc600078e020e */
[----:B------:R-:W3:Y:S01]  /*05e0*/  LDC.64 R14, c[0x0][0x248] ;  /* 0x00009200ff0e7b82 */ /* 0x000ee20000000a00 */
[----:B------:R-:W-:Y:S02]  /*05f0*/  IMAD R23, R27, 0x20000, R16 ;  /* 0x000200001b177824 */ /* 0x000fe400078e0210 */
[----:B------:R-:W-:-:S04]  /*0600*/  IMAD.WIDE R6, R17, 0x4, R6 ;  /* 0x0000000411067825 */ /* 0x000fc800078e0206 */
[----:B------:R-:W-:-:S04]  /*0610*/  IMAD.WIDE R8, R17, 0x4, R8 ;  /* 0x0000000411087825 */ /* 0x000fc800078e0208 */
[----:B------:R-:W-:Y:S02]  /*0620*/  IMAD.WIDE R12, R17, 0x4, R12 ;  /* 0x00000004110c7825 */ /* 0x000fe400078e020c */
[----:B------:R-:W4:Y:S02]  /*0630*/  LDC.64 R16, c[0x0][0x210] ;  /* 0x00008400ff107b82 */ /* 0x000f240000000a00 */
[----:B------:R-:W-:Y:S02]  /*0640*/  IMAD.SHL.U32 R27, R27, 0x8000, RZ ;  /* 0x000080001b1b7824 */ /* 0x000fe400078e00ff */
[----:B------:R-:W-:Y:S02]  /*0650*/  IMAD.MOV.U32 R0, RZ, RZ, RZ ;  /* 0x000000ffff007224 */ /* 0x000fe400078e00ff */
[----:B------:R-:W-:-:S04]  /*0660*/  IMAD.WIDE R10, R27, 0x4, R10 ;  /* 0x000000041b0a7825 */ /* 0x000fc800078e020a */
[C---:B------:R-:W-:Y:S01]  /*0670*/  IMAD.WIDE R6, R27.reuse, 0x4, R6 ;  /* 0x000000041b067825 */ /* 0x040fe200078e0206 */
[----:B------:R5:W4:Y:S03]  /*0680*/  @P0 LDG.E.EL R22, desc[UR4][R10.64] ;  /* 0x000000040a160981 */ /* 0x000b26000c2e1900 */
[C---:B------:R-:W-:Y:S01]  /*0690*/  IMAD.WIDE R8, R27.reuse, 0x4, R8 ;  /* 0x000000041b087825 */ /* 0x040fe200078e0208 */
[----:B------:R2:W4:Y:S03]  /*06a0*/  @P0 LDG.E.EL R24, desc[UR4][R6.64] ;  /* 0x0000000406180981 */ /* 0x000526000c2e1900 */
[----:B------:R-:W-:Y:S01]  /*06b0*/  IMAD.WIDE R12, R27, 0x4, R12 ;  /* 0x000000041b0c7825 */ /* 0x000fe200078e020c */
[----:B------:R-:W4:Y:S03]  /*06c0*/  @P0 LDG.E.EL R0, desc[UR4][R8.64] ;  /* 0x0000000408000981 */ /* 0x000f26000c2e1900 */
[----:B------:R-:W-:Y:S01]  /*06d0*/  IMAD R23, R20, 0x400, R23 ;  /* 0x0000040014177824 */ /* 0x000fe200078e0217 */
[----:B------:R-:W4:Y:S01]  /*06e0*/  @P0 LDG.E.EL R26, desc[UR4][R12.64] ;  /* 0x000000040c1a0981 */ /* 0x000f22000c2e1900 */
[----:B-1----:R-:W-:Y:S01]  /*06f0*/  IMAD.WIDE R4, R21, 0x4, R4 ;  /* 0x0000000415047825 */ /* 0x002fe200078e0204 */
[----:B------:R-:W-:-:S02]  /*0700*/  CS2R R20, SRZ ;  /* 0x0000000000147805 */ /* 0x000fc4000001ff00 */
[----:B-----5:R-:W-:Y:S01]  /*0710*/  CS2R R10, SRZ ;  /* 0x00000000000a7805 */ /* 0x020fe2000001ff00 */
[----:B--2---:R-:W-:-:S03]  /*0720*/  IMAD.WIDE R2, R23, 0x4, R2 ;  /* 0x0000000417027825 */ /* 0x004fc600078e0202 */
[----:B------:R1:W2:Y:S01]  /*0730*/  @P0 LDG.E.EL.64 R20, desc[UR4][R4.64] ;  /* 0x0000000404140981 */ /* 0x0002a2000c2e1b00 */
[----:B0-----:R-:W-:Y:S01]  /*0740*/  CS2R R6, SRZ ;  /* 0x0000000000067805 */ /* 0x001fe2000001ff00 */
[----:B---3--:R-:W-:Y:S02]  /*0750*/  IMAD.WIDE R14, R19, 0x4, R14 ;  /* 0x00000004130e7825 */ /* 0x008fe400078e020e */
[----:B------:R0:W3:Y:S02]  /*0760*/  @P0 LDG.E.64 R10, desc[UR4][R2.64] ;  /* 0x00000004020a0981 */ /* 0x0000e4000c1e1b00 */
[----:B----4-:R-:W-:Y:S01]  /*0770*/  IMAD.WIDE R28, R25, 0x4, R16 ;  /* 0x00000004191c7825 */ /* 0x010fe200078e0210 */
[----:B------:R-:W-:Y:S01]  /*0780*/  CS2R R16, SRZ ;  /* 0x0000000000107805 */ /* 0x000fe2000001ff00 */
[----:B------:R-:W4:Y:S01]  /*0790*/  @P0 LDG.E.EL R6, desc[UR4][R14.64] ;  /* 0x000000040e060981 */ /* 0x000f22000c2e1900 */
[----:B-1----:R-:W1:Y:S03]  /*07a0*/  LDC.64 R4, c[0x0][0x250] ;  /* 0x00009400ff047b82 */ /* 0x002e660000000a00 */
[----:B------:R-:W5:Y:S04]  /*07b0*/  @P0 LDG.E.EL R7, desc[UR4][R14.64] ;  /* 0x000000040e070981 */ /* 0x000f68000c2e1900 */
[----:B------:R-:W5:Y:S01]  /*07c0*/  @!P1 LDG.E.64 R16, desc[UR4][R28.64] ;  /* 0x000000041c109981 */ /* 0x000f62000c1e1b00 */
[----:B-1----:R-:W-:Y:S01]  /*07d0*/  IMAD.WIDE R4, R18, 0x4, R4 ;  /* 0x0000000412047825 */ /* 0x002fe200078e0204 */
[----:B------:R-:W-:-:S02]  /*07e0*/  SEL R9, R22, RZ, P0 ;  /* 0x000000ff16097207 */ /* 0x000fc40000000000 */
[----:B------:R-:W-:Y:S02]  /*07f0*/  SEL R24, R24, RZ, P0 ;  /* 0x000000ff18187207 */ /* 0x000fe40000000000 */
[----:B------:R-:W-:Y:S02]  /*0800*/  SEL R0, R0, RZ, P0 ;  /* 0x000000ff00007207 */ /* 0x000fe40000000000 */
[----:B------:R-:W-:-:S03]  /*0810*/  SEL R26, R26, RZ, P0 ;  /* 0x000000ff1a1a7207 */ /* 0x000fc60000000000 */
[----:B------:R-:W-:Y:S02]  /*0820*/  FADD R0, -R9, R0 ;  /* 0x0000000009007221 */ /* 0x000fe40000000100 */
[----:B0-----:R-:W-:Y:S01]  /*0830*/  FADD R3, -R24, R26 ;  /* 0x0000001a18037221 */ /* 0x001fe20000000100 */
[----:B--2---:R-:W-:Y:S02]  /*0840*/  SEL R20, R20, RZ, P0 ;  /* 0x000000ff14147207 */ /* 0x004fe40000000000 */
[----:B------:R-:W-:-:S03]  /*0850*/  SEL R21, R21, RZ, P0 ;  /* 0x000000ff15157207 */ /* 0x000fc60000000000 */
[----:B------:R-:W-:Y:S01]  /*0860*/  FFMA R20, R0, R20, R9 ;  /* 0x0000001400147223 */ /* 0x000fe20000000009 */
[----:B---3--:R-:W-:Y:S01]  /*0870*/  SEL R0, R11, RZ, P0 ;  /* 0x000000ff0b007207 */ /* 0x008fe20000000000 */
[----:B------:R-:W-:Y:S01]  /*0880*/  FFMA R21, R3, R21, R24 ;  /* 0x0000001503157223 */ /* 0x000fe20000000018 */
[----:B------:R-:W-:Y:S02]  /*0890*/  SEL R3, R10, RZ, P0 ;  /* 0x000000ff0a037207 */ /* 0x000fe40000000000 */
[----:B----4-:R-:W-:Y:S01]  /*08a0*/  SEL R6, R6, RZ, P0 ;  /* 0x000000ff06067207 */ /* 0x010fe20000000000 */
[----:B------:R-:W-:Y:S01]  /*08b0*/  FADD R21, -R0, R21 ;  /* 0x0000001500157221 */ /* 0x000fe20000000100 */
[----:B-----5:R-:W-:Y:S01]  /*08c0*/  SEL R7, R7, RZ, P0 ;  /* 0x000000ff07077207 */ /* 0x020fe20000000000 */
[----:B------:R-:W-:Y:S01]  /*08d0*/  FADD R20, -R3, R20 ;  /* 0x0000001403147221 */ /* 0x000fe20000000100 */
[----:B------:R-:W-:-:S03]  /*08e0*/  SEL R16, R16, RZ, !P1 ;  /* 0x000000ff10107207 */ /* 0x000fc60004800000 */
[----:B------:R-:W-:Y:S01]  /*08f0*/  @P1 FFMA R16, R20, R6, R3 ;  /* 0x0000000614101223 */ /* 0x000fe20000000003 */
[----:B------:R-:W-:Y:S01]  /*0900*/  SEL R17, R17, RZ, !P1 ;  /* 0x000000ff11117207 */ /* 0x000fe20004800000 */
[----:B------:R-:W-:-:S05]  /*0910*/  @P1 FFMA R17, R21, R7, R0 ;  /* 0x0000000715111223 */ /* 0x000fca0000000000 */
[----:B------:R-:W-:Y:S01]  /*0920*/  STG.E.64 desc[UR4][R4.64], R16 ;  /* 0x0000001004007986 */ /* 0x000fe2000c101b04 */
[----:B------:R-:W-:Y:S05]  /*0930*/  EXIT ;  /* 0x000000000000794d */ /* 0x000fea0003800000 */
.L_x_0:
[----:B------:R-:W-:-:S00]  /*0940*/  BRA `(.L_x_0) ;  /* 0xfffffffc00fc7947 */ /* 0x000fc0000383ffff */
[----:B------:R-:W-:-:S00]  /*0950*/  NOP ;  /* 0x0000000000007918 */ /* 0x000fc00000000000 */
        /* <DEDUP_REMOVED lines=10> */
.L_x_1:


//--------------------- .nv.constant0.triton_poi_fused_cat_25 --------------------------
	.section	.nv.constant0.triton_poi_fused_cat_25,"a",@progbits
	.sectionflags	@""
	.align	4
.nv.constant0.triton_poi_fused_cat_25:
	.zero		604
